//
// Generated by NVIDIA NVVM Compiler
//
// Compiler Build ID: CL-36424714
// Cuda compilation tools, release 13.0, V13.0.88
// Based on NVVM 20.0.0
//

.version 9.0
.target sm_100
.address_size 64

	// .globl	_Z6kernelv
.extern .func  (.param .b32 func_retval0) vprintf
(
	.param .b64 vprintf_param_0,
	.param .b64 vprintf_param_1
)
;
.global .align 1 .b8 $str[35] = {10, 72, 111, 108, 97, 32, 100, 101, 115, 100, 101, 32, 101, 108, 32, 98, 108, 111, 113, 117, 101, 32, 37, 100, 44, 32, 104, 105, 108, 111, 32, 37, 100, 10};

.visible .entry _Z6kernelv()
{
	.local .align 8 .b8 	__local_depot0[8];
	.reg .b64 	%SP;
	.reg .b64 	%SPL;
	.reg .b32 	%r<5>;
	.reg .b64 	%rd<5>;

	mov.u64 	%SPL, __local_depot0;
	cvta.local.u64 	%SP, %SPL;
	add.u64 	%rd1, %SP, 0;
	add.u64 	%rd2, %SPL, 0;
	mov.u32 	%r1, %ctaid.x;
	mov.u32 	%r2, %tid.x;
	st.local.v2.u32 	[%rd2], {%r1, %r2};
	mov.u64 	%rd3, $str;
	cvta.global.u64 	%rd4, %rd3;
	{ // callseq 0, 0
	.param .b64 param0;
	st.param.b64 	[param0], %rd4;
	.param .b64 param1;
	st.param.b64 	[param1], %rd1;
	.param .b32 retval0;
	call.uni (retval0), 
	vprintf, 
	(
	param0, 
	param1
	);
	ld.param.b32 	%r3, [retval0];
	} // callseq 0
	ret;

}


// ===== COMPILED SASS (sm_100) =====

	.target	sm_100

	.elftype	@"ET_EXEC"


//--------------------- .note.nv.tkinfo           --------------------------
	.section	.note.nv.tkinfo,"",@"SHT_NOTE"
	.sectionflags	@"SHF_NOTE_NV_TKINFO"
	.tkinfo
        /*0018*/ 	.word	0x00000002
        /*0030*/ 	.string	""
        /*0030*/ 	.string	"ptxas"
        /*0030*/ 	.string	"Cuda compilation tools, release 13.0, V13.0.88"
        /*0030*/ 	.string	"Build cuda_13.0.r13.0/compiler.36424714_0"
        /*0030*/ 	.string	"-arch sm_100 -m 64 "



//--------------------- .note.nv.cuinfo           --------------------------
	.section	.note.nv.cuinfo,"",@"SHT_NOTE"
	.sectionflags	@"SHF_NOTE_NV_CUINFO"
        /*0018*/ 	.short	0x0002
        /*001a*/ 	.short	0x0064
        /*001c*/ 	.short	0x0082
	.zero		2


//--------------------- .nv.info                  --------------------------
	.section	.nv.info,"",@"SHT_CUDA_INFO"
	.align	4


	//----- nvinfo : EIATTR_REGCOUNT
	.align		4
        /*0000*/ 	.byte	0x04, 0x2f
        /*0002*/ 	.short	(.L_2 - .L_1)
	.align		4
.L_1:
        /*0004*/ 	.word	index@(_Z6kernelv)
        /*0008*/ 	.word	0x00000018


	//----- nvinfo : EIATTR_FRAME_SIZE
	.align		4
.L_2:
        /*000c*/ 	.byte	0x04, 0x11
        /*000e*/ 	.short	(.L_4 - .L_3)
	.align		4
.L_3:
        /*0010*/ 	.word	index@(_Z6kernelv)
        /*0014*/ 	.word	0x00000008


	//----- nvinfo : EIATTR_MIN_STACK_SIZE
	.align		4
.L_4:
        /*0018*/ 	.byte	0x04, 0x12
        /*001a*/ 	.short	(.L_6 - .L_5)
	.align		4
.L_5:
        /*001c*/ 	.word	index@(_Z6kernelv)
        /*0020*/ 	.word	0x00000008
.L_6:


//--------------------- .nv.compat                --------------------------
	.section	.nv.compat,"",@"SHT_CUDA_COMPAT_INFO"
	.align	4
        /*0000*/ 	.byte	0x02, 0x09, 0x00, 0x00, 0x02, 0x02, 0x01, 0x00, 0x02, 0x05, 0x05, 0x00, 0x03, 0x07, 0x01, 0x01
        /*0010*/ 	.byte	0x02, 0x03, 0x00, 0x00, 0x02, 0x06, 0x01, 0x00, 0x04, 0x0b, 0x08, 0x00, 0x09, 0x00, 0x00, 0x00
        /*0020*/ 	.byte	0x00, 0x00, 0x00, 0x00


//--------------------- .nv.info._Z6kernelv       --------------------------
	.section	.nv.info._Z6kernelv,"",@"SHT_CUDA_INFO"
	.sectionflags	@""
	.align	4


	//----- nvinfo : EIATTR_CUDA_API_VERSION
	.align		4
        /*0000*/ 	.byte	0x04, 0x37
        /*0002*/ 	.short	(.L_8 - .L_7)
.L_7:
        /*0004*/ 	.word	0x00000082


	//----- nvinfo : EIATTR_SPARSE_MMA_MASK
	.align		4
.L_8:
        /*0008*/ 	.byte	0x03, 0x50
        /*000a*/ 	.short	0x0000


	//----- nvinfo : EIATTR_MAXREG_COUNT
	.align		4
        /*000c*/ 	.byte	0x03, 0x1b
        /*000e*/ 	.short	0x00ff


	//----- nvinfo : EIATTR_EXTERNS
	.align		4
        /*0010*/ 	.byte	0x04, 0x0f
        /*0012*/ 	.short	(.L_10 - .L_9)


	//   ....[0]....
	.align		4
.L_9:
        /*0014*/ 	.word	index@(vprintf)


	//----- nvinfo : EIATTR_MERCURY_ISA_VERSION
	.align		4
.L_10:
        /*0018*/ 	.byte	0x03, 0x5f
        /*001a*/ 	.short	0x0101


	//----- nvinfo : EIATTR_VRC_CTA_INIT_COUNT
	.align		4
        /*001c*/ 	.byte	0x02, 0x4a
	.zero		1
	.zero		1


	//----- nvinfo : EIATTR_SYSCALL_OFFSETS
	.align		4
        /*0020*/ 	.byte	0x04, 0x46
        /*0022*/ 	.short	(.L_12 - .L_11)


	//   ....[0]....
.L_11:
        /*0024*/ 	.word	0x000000f0


	//----- nvinfo : EIATTR_EXIT_INSTR_OFFSETS
	.align		4
.L_12:
        /*0028*/ 	.byte	0x04, 0x1c
        /*002a*/ 	.short	(.L_14 - .L_13)


	//   ....[0]....
.L_13:
        /*002c*/ 	.word	0x00000100


	//----- nvinfo : EIATTR_SW_WAR
	.align		4
.L_14:
        /*0030*/ 	.byte	0x04, 0x36
        /*0032*/ 	.short	(.L_16 - .L_15)
.L_15:
        /*0034*/ 	.word	0x00000008
.L_16:


//--------------------- .nv.callgraph             --------------------------
	.section	.nv.callgraph,"",@"SHT_CUDA_CALLGRAPH"
	.align	4
	.sectionentsize	8
	.align		4
        /*0000*/ 	.word	0x00000000
	.align		4
        /*0004*/ 	.word	0xffffffff
	.align		4
        /*0008*/ 	.word	index@(_Z6kernelv)
	.align		4
        /*000c*/ 	.word	index@(vprintf)
	.align		4
        /*0010*/ 	.word	0x00000000
	.align		4
        /*0014*/ 	.word	0xfffffffe
	.align		4
        /*0018*/ 	.word	0x00000000
	.align		4
        /*001c*/ 	.word	0xfffffffd
	.align		4
        /*0020*/ 	.word	0x00000000
	.align		4
        /*0024*/ 	.word	0xfffffffc


//--------------------- .nv.constant4             --------------------------
	.section	.nv.constant4,"a",@progbits
	.align	8
	.align		8
.nv.constant4:
        /*0000*/ 	.dword	vprintf
	.align		8
        /*0008*/ 	.dword	$str


//--------------------- .text._Z6kernelv          --------------------------
	.section	.text._Z6kernelv,"ax",@progbits
	.align	128
        .global         _Z6kernelv
        .type           _Z6kernelv,@function
        .size           _Z6kernelv,(.L_x_2 - _Z6kernelv)
        .other          _Z6kernelv,@"STO_CUDA_ENTRY STV_DEFAULT"
_Z6kernelv:
.text._Z6kernelv:
[----:B------:R-:W0:Y:S01]  /*0000*/  LDC R1, c[0x0][0x37c] ;  /* 0x0000df00ff017b82 */ /* 0x000e220000000800 */
[----:B------:R-:W1:Y:S01]  /*0010*/  S2R R8, SR_CTAID.X ;  /* 0x0000000000087919 */ /* 0x000e620000002500 */
[----:B0-----:R-:W-:Y:S01]  /*0020*/  VIADD R1, R1, 0xfffffff8 ;  /* 0xfffffff801017836 */ /* 0x001fe20000000000 */
[----:B------:R-:W-:Y:S01]  /*0030*/  MOV R0, 0x0 ;  /* 0x0000000000007802 */ /* 0x000fe20000000f00 */
[----:B------:R-:W0:Y:S01]  /*0040*/  LDCU UR4, c[0x0][0x2f8] ;  /* 0x00005f00ff0477ac */ /* 0x000e220008000800 */
[----:B------:R-:W1:Y:S03]  /*0050*/  S2R R9, SR_TID.X ;  /* 0x0000000000097919 */ /* 0x000e660000002100 */
[----:B------:R2:W3:Y:S01]  /*0060*/  LDC.64 R2, c[0x4][R0] ;  /* 0x0100000000027b82 */ /* 0x0004e20000000a00 */
[----:B------:R-:W4:Y:S01]  /*0070*/  LDCU.64 UR6, c[0x4][0x8] ;  /* 0x01000100ff0677ac */ /* 0x000f220008000a00 */
[----:B------:R-:W5:Y:S01]  /*0080*/  LDCU UR5, c[0x0][0x2fc] ;  /* 0x00005f80ff0577ac */ /* 0x000f620008000800 */
[----:B0-----:R-:W-:Y:S01]  /*0090*/  IADD3 R6, P0, PT, R1, UR4, RZ ;  /* 0x0000000401067c10 */ /* 0x001fe2000ff1e0ff */
[----:B----4-:R-:W-:Y:S01]  /*00a0*/  IMAD.U32 R4, RZ, RZ, UR6 ;  /* 0x00000006ff047e24 */ /* 0x010fe2000f8e00ff */
[----:B------:R-:W-:-:S03]  /*00b0*/  MOV R5, UR7 ;  /* 0x0000000700057c02 */ /* 0x000fc60008000f00 */
[----:B-----5:R-:W-:Y:S01]  /*00c0*/  IMAD.X R7, RZ, RZ, UR5, P0 ;  /* 0x00000005ff077e24 */ /* 0x020fe200080e06ff */
[----:B-1----:R2:W-:Y:S07]  /*00d0*/  STL.64 [R1], R8 ;  /* 0x0000000801007387 */ /* 0x0025ee0000100a00 */
[----:B------:R-:W-:-:S07]  /*00e0*/  LEPC R20, `(.L_x_0) ;  /* 0x000000001014794e */ /* 0x000fce0000000000 */
[----:B--23--:R-:W-:Y:S05]  /*00f0*/  CALL.ABS.NOINC R2 ;  /* 0x0000000002007343 */ /* 0x00cfea0003c00000 */
.L_x_0:
[----:B------:R-:W-:Y:S05]  /*0100*/  EXIT ;  /* 0x000000000000794d */ /* 0x000fea0003800000 */
.L_x_1:
[----:B------:R-:W-:-:S00]  /*0110*/  BRA `(.L_x_1) ;  /* 0xfffffffc00fc7947 */ /* 0x000fc0000383ffff */
[----:B------:R-:W-:-:S00]  /*0120*/  NOP ;  /* 0x0000000000007918 */ /* 0x000fc00000000000 */
        /* <DEDUP_REMOVED lines=13> */
.L_x_2:


//--------------------- .nv.global.init           --------------------------
	.section	.nv.global.init,"aw",@progbits
.nv.global.init:
	.type		$str,@object
	.size		$str,(.L_0 - $str)
$str:
        /*0000*/ 	.byte	0x0a, 0x48, 0x6f, 0x6c, 0x61, 0x20, 0x64, 0x65, 0x73, 0x64, 0x65, 0x20, 0x65, 0x6c, 0x20, 0x62
        /*0010*/ 	.byte	0x6c, 0x6f, 0x71, 0x75, 0x65, 0x20, 0x25, 0x64, 0x2c, 0x20, 0x68, 0x69, 0x6c, 0x6f, 0x20, 0x25
        /*0020*/ 	.byte	0x64, 0x0a, 0x00
.L_0:


//--------------------- .nv.shared.reserved.0     --------------------------
	.section	.nv.shared.reserved.0,"aw",@nobits
	.weak		__nv_reservedSMEM_offset_0_alias
	.size		__nv_reservedSMEM_offset_0_alias, 0, 64
	.other		__nv_reservedSMEM_offset_0_alias,@"STO_CUDA_RESERVED_SHARED STV_DEFAULT"
__nv_reservedSMEM_offset_0_alias:
	.zero		0
	.zero		64


//--------------------- .nv.constant0._Z6kernelv  --------------------------
	.section	.nv.constant0._Z6kernelv,"a",@progbits
	.sectionflags	@""
	.align	4
.nv.constant0._Z6kernelv:
	.zero		896


//--------------------- SYMBOLS --------------------------

	.type		.nv.reservedSmem.offset0,@object
	.size		.nv.reservedSmem.offset0,0x4
	.type		vprintf,@function
